//
// Generated by NVIDIA NVVM Compiler
//
// Compiler Build ID: CL-36424714
// Cuda compilation tools, release 13.0, V13.0.88
// Based on NVVM 20.0.0
//

.version 9.0
.target sm_100
.address_size 64

	// .globl	_Z12MatSumKernel6MatrixS_S_

.visible .entry _Z12MatSumKernel6MatrixS_S_(
	.param .align 8 .b8 _Z12MatSumKernel6MatrixS_S__param_0[16],
	.param .align 8 .b8 _Z12MatSumKernel6MatrixS_S__param_1[16],
	.param .align 8 .b8 _Z12MatSumKernel6MatrixS_S__param_2[16]
)
{
	.reg .b32 	%r<15>;
	.reg .b32 	%f<4>;
	.reg .b64 	%rd<13>;

	ld.param.u32 	%r1, [_Z12MatSumKernel6MatrixS_S__param_2];
	ld.param.u32 	%r2, [_Z12MatSumKernel6MatrixS_S__param_1];
	ld.param.u32 	%r3, [_Z12MatSumKernel6MatrixS_S__param_0];
	ld.param.u64 	%rd1, [_Z12MatSumKernel6MatrixS_S__param_2+8];
	ld.param.u64 	%rd2, [_Z12MatSumKernel6MatrixS_S__param_1+8];
	ld.param.u64 	%rd3, [_Z12MatSumKernel6MatrixS_S__param_0+8];
	cvta.to.global.u64 	%rd4, %rd3;
	cvta.to.global.u64 	%rd5, %rd2;
	cvta.to.global.u64 	%rd6, %rd1;
	mov.u32 	%r4, %tid.x;
	mov.u32 	%r5, %ntid.x;
	mov.u32 	%r6, %ctaid.x;
	mad.lo.s32 	%r7, %r5, %r6, %r4;
	mov.u32 	%r8, %tid.y;
	mov.u32 	%r9, %ntid.y;
	mov.u32 	%r10, %ctaid.y;
	mad.lo.s32 	%r11, %r9, %r10, %r8;
	mad.lo.s32 	%r12, %r3, %r11, %r7;
	mul.wide.s32 	%rd7, %r12, 4;
	add.s64 	%rd8, %rd4, %rd7;
	ld.global.f32 	%f1, [%rd8];
	mad.lo.s32 	%r13, %r2, %r11, %r7;
	mul.wide.s32 	%rd9, %r13, 4;
	add.s64 	%rd10, %rd5, %rd9;
	ld.global.f32 	%f2, [%rd10];
	add.f32 	%f3, %f1, %f2;
	mad.lo.s32 	%r14, %r1, %r11, %r7;
	mul.wide.s32 	%rd11, %r14, 4;
	add.s64 	%rd12, %rd6, %rd11;
	st.global.f32 	[%rd12], %f3;
	ret;

}


// ===== COMPILED SASS (sm_100) =====

	.target	sm_100

	.elftype	@"ET_EXEC"


//--------------------- .note.nv.tkinfo           --------------------------
	.section	.note.nv.tkinfo,"",@"SHT_NOTE"
	.sectionflags	@"SHF_NOTE_NV_TKINFO"
	.tkinfo
        /*0018*/ 	.word	0x00000002
        /*0030*/ 	.string	""
        /*0030*/ 	.string	"ptxas"
        /*0030*/ 	.string	"Cuda compilation tools, release 13.0, V13.0.88"
        /*0030*/ 	.string	"Build cuda_13.0.r13.0/compiler.36424714_0"
        /*0030*/ 	.string	"-arch sm_100 -m 64 "



//--------------------- .note.nv.cuinfo           --------------------------
	.section	.note.nv.cuinfo,"",@"SHT_NOTE"
	.sectionflags	@"SHF_NOTE_NV_CUINFO"
        /*0018*/ 	.short	0x0002
        /*001a*/ 	.short	0x0064
        /*001c*/ 	.short	0x0082
	.zero		2


//--------------------- .nv.info                  --------------------------
	.section	.nv.info,"",@"SHT_CUDA_INFO"
	.align	4


	//----- nvinfo : EIATTR_REGCOUNT
	.align		4
        /*0000*/ 	.byte	0x04, 0x2f
        /*0002*/ 	.short	(.L_1 - .L_0)
	.align		4
.L_0:
        /*0004*/ 	.word	index@(_Z12MatSumKernel6MatrixS_S_)
        /*0008*/ 	.word	0x0000000e


	//----- nvinfo : EIATTR_FRAME_SIZE
	.align		4
.L_1:
        /*000c*/ 	.byte	0x04, 0x11
        /*000e*/ 	.short	(.L_3 - .L_2)
	.align		4
.L_2:
        /*0010*/ 	.word	index@(_Z12MatSumKernel6MatrixS_S_)
        /*0014*/ 	.word	0x00000000


	//----- nvinfo : EIATTR_MIN_STACK_SIZE
	.align		4
.L_3:
        /*0018*/ 	.byte	0x04, 0x12
        /*001a*/ 	.short	(.L_5 - .L_4)
	.align		4
.L_4:
        /*001c*/ 	.word	index@(_Z12MatSumKernel6MatrixS_S_)
        /*0020*/ 	.word	0x00000000
.L_5:


//--------------------- .nv.compat                --------------------------
	.section	.nv.compat,"",@"SHT_CUDA_COMPAT_INFO"
	.align	4
        /*0000*/ 	.byte	0x02, 0x09, 0x00, 0x00, 0x02, 0x02, 0x01, 0x00, 0x02, 0x05, 0x05, 0x00, 0x03, 0x07, 0x01, 0x01
        /*0010*/ 	.byte	0x02, 0x03, 0x00, 0x00, 0x02, 0x06, 0x01, 0x00, 0x04, 0x0b, 0x08, 0x00, 0x09, 0x00, 0x00, 0x00
        /*0020*/ 	.byte	0x00, 0x00, 0x00, 0x00


//--------------------- .nv.info._Z12MatSumKernel6MatrixS_S_ --------------------------
	.section	.nv.info._Z12MatSumKernel6MatrixS_S_,"",@"SHT_CUDA_INFO"
	.sectionflags	@""
	.align	4


	//----- nvinfo : EIATTR_CUDA_API_VERSION
	.align		4
        /*0000*/ 	.byte	0x04, 0x37
        /*0002*/ 	.short	(.L_7 - .L_6)
.L_6:
        /*0004*/ 	.word	0x00000082


	//----- nvinfo : EIATTR_KPARAM_INFO
	.align		4
.L_7:
        /*0008*/ 	.byte	0x04, 0x17
        /*000a*/ 	.short	(.L_9 - .L_8)
.L_8:
        /*000c*/ 	.word	0x00000000
        /*0010*/ 	.short	0x0002
        /*0012*/ 	.short	0x0020
        /*0014*/ 	.byte	0x00, 0xf0, 0x41, 0x00


	//----- nvinfo : EIATTR_KPARAM_INFO
	.align		4
.L_9:
        /*0018*/ 	.byte	0x04, 0x17
        /*001a*/ 	.short	(.L_11 - .L_10)
.L_10:
        /*001c*/ 	.word	0x00000000
        /*0020*/ 	.short	0x0001
        /*0022*/ 	.short	0x0010
        /*0024*/ 	.byte	0x00, 0xf0, 0x41, 0x00


	//----- nvinfo : EIATTR_KPARAM_INFO
	.align		4
.L_11:
        /*0028*/ 	.byte	0x04, 0x17
        /*002a*/ 	.short	(.L_13 - .L_12)
.L_12:
        /*002c*/ 	.word	0x00000000
        /*0030*/ 	.short	0x0000
        /*0032*/ 	.short	0x0000
        /*0034*/ 	.byte	0x00, 0xf0, 0x41, 0x00


	//----- nvinfo : EIATTR_SPARSE_MMA_MASK
	.align		4
.L_13:
        /*0038*/ 	.byte	0x03, 0x50
        /*003a*/ 	.short	0x0000


	//----- nvinfo : EIATTR_MAXREG_COUNT
	.align		4
        /*003c*/ 	.byte	0x03, 0x1b
        /*003e*/ 	.short	0x00ff


	//----- nvinfo : EIATTR_MERCURY_ISA_VERSION
	.align		4
        /*0040*/ 	.byte	0x03, 0x5f
        /*0042*/ 	.short	0x0101


	//----- nvinfo : EIATTR_VRC_CTA_INIT_COUNT
	.align		4
        /*0044*/ 	.byte	0x02, 0x4a
	.zero		1
	.zero		1


	//----- nvinfo : EIATTR_EXIT_INSTR_OFFSETS
	.align		4
        /*0048*/ 	.byte	0x04, 0x1c
        /*004a*/ 	.short	(.L_15 - .L_14)


	//   ....[0]....
.L_14:
        /*004c*/ 	.word	0x000001a0


	//----- nvinfo : EIATTR_CBANK_PARAM_SIZE
	.align		4
.L_15:
        /*0050*/ 	.byte	0x03, 0x19
        /*0052*/ 	.short	0x0030


	//----- nvinfo : EIATTR_PARAM_CBANK
	.align		4
        /*0054*/ 	.byte	0x04, 0x0a
        /*0056*/ 	.short	(.L_17 - .L_16)
	.align		4
.L_16:
        /*0058*/ 	.word	index@(.nv.constant0._Z12MatSumKernel6MatrixS_S_)
        /*005c*/ 	.short	0x0380
        /*005e*/ 	.short	0x0030


	//----- nvinfo : EIATTR_SW_WAR
	.align		4
.L_17:
        /*0060*/ 	.byte	0x04, 0x36
        /*0062*/ 	.short	(.L_19 - .L_18)
.L_18:
        /*0064*/ 	.word	0x00000008
.L_19:


//--------------------- .nv.callgraph             --------------------------
	.section	.nv.callgraph,"",@"SHT_CUDA_CALLGRAPH"
	.align	4
	.sectionentsize	8
	.align		4
        /*0000*/ 	.word	0x00000000
	.align		4
        /*0004*/ 	.word	0xffffffff
	.align		4
        /*0008*/ 	.word	0x00000000
	.align		4
        /*000c*/ 	.word	0xfffffffe
	.align		4
        /*0010*/ 	.word	0x00000000
	.align		4
        /*0014*/ 	.word	0xfffffffd
	.align		4
        /*0018*/ 	.word	0x00000000
	.align		4
        /*001c*/ 	.word	0xfffffffc


//--------------------- .text._Z12MatSumKernel6MatrixS_S_ --------------------------
	.section	.text._Z12MatSumKernel6MatrixS_S_,"ax",@progbits
	.align	128
        .global         _Z12MatSumKernel6MatrixS_S_
        .type           _Z12MatSumKernel6MatrixS_S_,@function
        .size           _Z12MatSumKernel6MatrixS_S_,(.L_x_1 - _Z12MatSumKernel6MatrixS_S_)
        .other          _Z12MatSumKernel6MatrixS_S_,@"STO_CUDA_ENTRY STV_DEFAULT"
_Z12MatSumKernel6MatrixS_S_:
.text._Z12MatSumKernel6MatrixS_S_:
[----:B------:R-:W-:Y:S01]  /*0000*/  LDC R1, c[0x0][0x37c] ;  /* 0x0000df00ff017b82 */ /* 0x000fe20000000800 */
[----:B------:R-:W0:Y:S01]  /*0010*/  S2R R0, SR_TID.X ;  /* 0x0000000000007919 */ /* 0x000e220000002100 */
[----:B------:R-:W0:Y:S06]  /*0020*/  LDCU UR6, c[0x0][0x360] ;  /* 0x00006c00ff0677ac */ /* 0x000e2c0008000800 */
[----:B------:R-:W1:Y:S01]  /*0030*/  LDC.64 R2, c[0x0][0x388] ;  /* 0x0000e200ff027b82 */ /* 0x000e620000000a00 */
[----:B------:R-:W0:Y:S01]  /*0040*/  S2R R7, SR_CTAID.X ;  /* 0x0000000000077919 */ /* 0x000e220000002500 */
[----:B------:R-:W2:Y:S01]  /*0050*/  LDCU UR7, c[0x0][0x364] ;  /* 0x00006c80ff0777ac */ /* 0x000ea20008000800 */
[----:B------:R-:W2:Y:S01]  /*0060*/  S2R R9, SR_TID.Y ;  /* 0x0000000000097919 */ /* 0x000ea20000002200 */
[----:B------:R-:W3:Y:S04]  /*0070*/  LDCU UR8, c[0x0][0x380] ;  /* 0x00007000ff0877ac */ /* 0x000ee80008000800 */
[----:B------:R-:W4:Y:S01]  /*0080*/  LDC.64 R4, c[0x0][0x398] ;  /* 0x0000e600ff047b82 */ /* 0x000f220000000a00 */
[----:B------:R-:W2:Y:S01]  /*0090*/  S2R R6, SR_CTAID.Y ;  /* 0x0000000000067919 */ /* 0x000ea20000002600 */
[----:B------:R-:W5:Y:S01]  /*00a0*/  LDCU UR9, c[0x0][0x390] ;  /* 0x00007200ff0977ac */ /* 0x000f620008000800 */
[----:B------:R-:W4:Y:S01]  /*00b0*/  LDCU.64 UR4, c[0x0][0x358] ;  /* 0x00006b00ff0477ac */ /* 0x000f220008000a00 */
[----:B0-----:R-:W-:Y:S01]  /*00c0*/  IMAD R0, R7, UR6, R0 ;  /* 0x0000000607007c24 */ /* 0x001fe2000f8e0200 */
[----:B------:R-:W0:Y:S01]  /*00d0*/  LDCU UR6, c[0x0][0x3a0] ;  /* 0x00007400ff0677ac */ /* 0x000e220008000800 */
[----:B--2---:R-:W-:-:S04]  /*00e0*/  IMAD R9, R6, UR7, R9 ;  /* 0x0000000706097c24 */ /* 0x004fc8000f8e0209 */
[C-C-:B---3--:R-:W-:Y:S02]  /*00f0*/  IMAD R7, R9.reuse, UR8, R0.reuse ;  /* 0x0000000809077c24 */ /* 0x148fe4000f8e0200 */
[----:B-----5:R-:W-:Y:S02]  /*0100*/  IMAD R11, R9, UR9, R0 ;  /* 0x00000009090b7c24 */ /* 0x020fe4000f8e0200 */
[----:B-1----:R-:W-:Y:S02]  /*0110*/  IMAD.WIDE R2, R7, 0x4, R2 ;  /* 0x0000000407027825 */ /* 0x002fe400078e0202 */
[----:B------:R-:W1:Y:S02]  /*0120*/  LDC.64 R6, c[0x0][0x3a8] ;  /* 0x0000ea00ff067b82 */ /* 0x000e640000000a00 */
[----:B----4-:R-:W-:Y:S02]  /*0130*/  IMAD.WIDE R4, R11, 0x4, R4 ;  /* 0x000000040b047825 */ /* 0x010fe400078e0204 */
[----:B------:R-:W2:Y:S04]  /*0140*/  LDG.E R2, desc[UR4][R2.64] ;  /* 0x0000000402027981 */ /* 0x000ea8000c1e1900 */
[----:B------:R-:W2:Y:S01]  /*0150*/  LDG.E R5, desc[UR4][R4.64] ;  /* 0x0000000404057981 */ /* 0x000ea2000c1e1900 */
[----:B0-----:R-:W-:-:S04]  /*0160*/  IMAD R9, R9, UR6, R0 ;  /* 0x0000000609097c24 */ /* 0x001fc8000f8e0200 */
[----:B-1----:R-:W-:-:S04]  /*0170*/  IMAD.WIDE R6, R9, 0x4, R6 ;  /* 0x0000000409067825 */ /* 0x002fc800078e0206 */
[----:B--2---:R-:W-:-:S05]  /*0180*/  FADD R9, R2, R5 ;  /* 0x0000000502097221 */ /* 0x004fca0000000000 */
[----:B------:R-:W-:Y:S01]  /*0190*/  STG.E desc[UR4][R6.64], R9 ;  /* 0x0000000906007986 */ /* 0x000fe2000c101904 */
[----:B------:R-:W-:Y:S05]  /*01a0*/  EXIT ;  /* 0x000000000000794d */ /* 0x000fea0003800000 */
.L_x_0:
[----:B------:R-:W-:-:S00]  /*01b0*/  BRA `(.L_x_0) ;  /* 0xfffffffc00fc7947 */ /* 0x000fc0000383ffff */
[----:B------:R-:W-:-:S00]  /*01c0*/  NOP ;  /* 0x0000000000007918 */ /* 0x000fc00000000000 */
        /* <DEDUP_REMOVED lines=11> */
.L_x_1:


//--------------------- .nv.shared.reserved.0     --------------------------
	.section	.nv.shared.reserved.0,"aw",@nobits
	.weak		__nv_reservedSMEM_offset_0_alias
	.size		__nv_reservedSMEM_offset_0_alias, 0, 64
	.other		__nv_reservedSMEM_offset_0_alias,@"STO_CUDA_RESERVED_SHARED STV_DEFAULT"
__nv_reservedSMEM_offset_0_alias:
	.zero		0
	.zero		64


//--------------------- .nv.constant0._Z12MatSumKernel6MatrixS_S_ --------------------------
	.section	.nv.constant0._Z12MatSumKernel6MatrixS_S_,"a",@progbits
	.sectionflags	@""
	.align	4
.nv.constant0._Z12MatSumKernel6MatrixS_S_:
	.zero		944


//--------------------- SYMBOLS --------------------------

	.type		.nv.reservedSmem.offset0,@object
	.size		.nv.reservedSmem.offset0,0x4
